//
// Generated by NVIDIA NVVM Compiler
//
// Compiler Build ID: CL-36424714
// Cuda compilation tools, release 13.0, V13.0.88
// Based on NVVM 20.0.0
//

.version 9.0
.target sm_100
.address_size 64

	// .globl	_Z12matrix_multiPiS_S_i

.visible .entry _Z12matrix_multiPiS_S_i(
	.param .u64 .ptr .align 1 _Z12matrix_multiPiS_S_i_param_0,
	.param .u64 .ptr .align 1 _Z12matrix_multiPiS_S_i_param_1,
	.param .u64 .ptr .align 1 _Z12matrix_multiPiS_S_i_param_2,
	.param .u32 _Z12matrix_multiPiS_S_i_param_3
)
{
	.reg .pred 	%p<10>;
	.reg .b32 	%r<105>;
	.reg .b64 	%rd<67>;

	ld.param.u64 	%rd14, [_Z12matrix_multiPiS_S_i_param_0];
	ld.param.u64 	%rd15, [_Z12matrix_multiPiS_S_i_param_1];
	ld.param.u32 	%r30, [_Z12matrix_multiPiS_S_i_param_3];
	cvta.to.global.u64 	%rd1, %rd15;
	cvta.to.global.u64 	%rd2, %rd14;
	mov.u32 	%r31, %ntid.y;
	mov.u32 	%r32, %ctaid.y;
	mov.u32 	%r33, %tid.y;
	mad.lo.s32 	%r1, %r31, %r32, %r33;
	mov.u32 	%r34, %ntid.x;
	mov.u32 	%r35, %ctaid.x;
	mov.u32 	%r36, %tid.x;
	mad.lo.s32 	%r2, %r34, %r35, %r36;
	max.s32 	%r37, %r1, %r2;
	setp.ge.s32 	%p1, %r37, %r30;
	@%p1 bra 	$L__BB0_13;
	mul.lo.s32 	%r3, %r30, %r1;
	and.b32  	%r4, %r30, 7;
	setp.lt.u32 	%p2, %r30, 8;
	mov.b32 	%r99, 0;
	mov.u32 	%r104, %r99;
	@%p2 bra 	$L__BB0_4;
	and.b32  	%r99, %r30, 2147483640;
	neg.s32 	%r93, %r99;
	mul.wide.s32 	%rd16, %r30, 4;
	add.s64 	%rd3, %rd1, %rd16;
	shl.b32 	%r7, %r30, 3;
	mul.wide.s32 	%rd17, %r30, 8;
	add.s64 	%rd4, %rd1, %rd17;
	mul.wide.s32 	%rd18, %r30, 12;
	add.s64 	%rd5, %rd1, %rd18;
	mul.wide.s32 	%rd19, %r30, 16;
	add.s64 	%rd6, %rd1, %rd19;
	mul.wide.s32 	%rd20, %r30, 20;
	add.s64 	%rd7, %rd1, %rd20;
	mul.wide.s32 	%rd21, %r30, 24;
	add.s64 	%rd8, %rd1, %rd21;
	mul.wide.s32 	%rd22, %r30, 28;
	add.s64 	%rd9, %rd1, %rd22;
	mul.wide.u32 	%rd23, %r3, 4;
	add.s64 	%rd24, %rd23, %rd2;
	add.s64 	%rd66, %rd24, 16;
	mov.b32 	%r104, 0;
	mov.u32 	%r92, %r2;
$L__BB0_3:
	.pragma "nounroll";
	mul.wide.s32 	%rd25, %r92, 4;
	add.s64 	%rd26, %rd3, %rd25;
	add.s64 	%rd27, %rd4, %rd25;
	add.s64 	%rd28, %rd5, %rd25;
	add.s64 	%rd29, %rd6, %rd25;
	add.s64 	%rd30, %rd7, %rd25;
	add.s64 	%rd31, %rd8, %rd25;
	add.s64 	%rd32, %rd9, %rd25;
	add.s64 	%rd33, %rd1, %rd25;
	ld.global.u32 	%r41, [%rd66+-16];
	ld.global.u32 	%r42, [%rd33];
	mad.lo.s32 	%r43, %r42, %r41, %r104;
	ld.global.u32 	%r44, [%rd66+-12];
	ld.global.u32 	%r45, [%rd26];
	mad.lo.s32 	%r46, %r45, %r44, %r43;
	ld.global.u32 	%r47, [%rd66+-8];
	ld.global.u32 	%r48, [%rd27];
	mad.lo.s32 	%r49, %r48, %r47, %r46;
	ld.global.u32 	%r50, [%rd66+-4];
	ld.global.u32 	%r51, [%rd28];
	mad.lo.s32 	%r52, %r51, %r50, %r49;
	ld.global.u32 	%r53, [%rd66];
	ld.global.u32 	%r54, [%rd29];
	mad.lo.s32 	%r55, %r54, %r53, %r52;
	ld.global.u32 	%r56, [%rd66+4];
	ld.global.u32 	%r57, [%rd30];
	mad.lo.s32 	%r58, %r57, %r56, %r55;
	ld.global.u32 	%r59, [%rd66+8];
	ld.global.u32 	%r60, [%rd31];
	mad.lo.s32 	%r61, %r60, %r59, %r58;
	ld.global.u32 	%r62, [%rd66+12];
	ld.global.u32 	%r63, [%rd32];
	mad.lo.s32 	%r104, %r63, %r62, %r61;
	add.s32 	%r93, %r93, 8;
	add.s32 	%r92, %r92, %r7;
	add.s64 	%rd66, %rd66, 32;
	setp.ne.s32 	%p3, %r93, 0;
	@%p3 bra 	$L__BB0_3;
$L__BB0_4:
	setp.eq.s32 	%p4, %r4, 0;
	@%p4 bra 	$L__BB0_12;
	and.b32  	%r17, %r30, 3;
	setp.lt.u32 	%p5, %r4, 4;
	@%p5 bra 	$L__BB0_7;
	add.s32 	%r65, %r99, %r3;
	mul.wide.u32 	%rd34, %r65, 4;
	add.s64 	%rd35, %rd2, %rd34;
	ld.global.u32 	%r66, [%rd35];
	mad.lo.s32 	%r67, %r99, %r30, %r2;
	mul.wide.s32 	%rd36, %r67, 4;
	add.s64 	%rd37, %rd1, %rd36;
	ld.global.u32 	%r68, [%rd37];
	mad.lo.s32 	%r69, %r68, %r66, %r104;
	cvt.u64.u32 	%rd38, %r3;
	cvt.u64.u32 	%rd39, %r99;
	add.s64 	%rd40, %rd39, %rd38;
	shl.b64 	%rd41, %rd40, 2;
	add.s64 	%rd42, %rd2, %rd41;
	ld.global.u32 	%r70, [%rd42+4];
	mul.wide.s32 	%rd43, %r30, 4;
	add.s64 	%rd44, %rd37, %rd43;
	ld.global.u32 	%r71, [%rd44];
	mad.lo.s32 	%r72, %r71, %r70, %r69;
	ld.global.u32 	%r73, [%rd42+8];
	add.s64 	%rd45, %rd44, %rd43;
	ld.global.u32 	%r74, [%rd45];
	mad.lo.s32 	%r75, %r74, %r73, %r72;
	ld.global.u32 	%r76, [%rd42+12];
	add.s64 	%rd46, %rd45, %rd43;
	ld.global.u32 	%r77, [%rd46];
	mad.lo.s32 	%r104, %r77, %r76, %r75;
	add.s32 	%r99, %r99, 4;
$L__BB0_7:
	setp.eq.s32 	%p6, %r17, 0;
	@%p6 bra 	$L__BB0_12;
	setp.eq.s32 	%p7, %r17, 1;
	@%p7 bra 	$L__BB0_10;
	add.s32 	%r79, %r99, %r3;
	mul.wide.u32 	%rd47, %r79, 4;
	add.s64 	%rd48, %rd2, %rd47;
	ld.global.u32 	%r80, [%rd48];
	mad.lo.s32 	%r81, %r99, %r30, %r2;
	mul.wide.s32 	%rd49, %r81, 4;
	add.s64 	%rd50, %rd1, %rd49;
	ld.global.u32 	%r82, [%rd50];
	mad.lo.s32 	%r83, %r82, %r80, %r104;
	cvt.u64.u32 	%rd51, %r3;
	cvt.u64.u32 	%rd52, %r99;
	add.s64 	%rd53, %rd52, %rd51;
	shl.b64 	%rd54, %rd53, 2;
	add.s64 	%rd55, %rd2, %rd54;
	ld.global.u32 	%r84, [%rd55+4];
	mul.wide.s32 	%rd56, %r30, 4;
	add.s64 	%rd57, %rd50, %rd56;
	ld.global.u32 	%r85, [%rd57];
	mad.lo.s32 	%r104, %r85, %r84, %r83;
	add.s32 	%r99, %r99, 2;
$L__BB0_10:
	and.b32  	%r86, %r30, 1;
	setp.eq.b32 	%p8, %r86, 1;
	not.pred 	%p9, %p8;
	@%p9 bra 	$L__BB0_12;
	add.s32 	%r87, %r99, %r3;
	mul.wide.u32 	%rd58, %r87, 4;
	add.s64 	%rd59, %rd2, %rd58;
	ld.global.u32 	%r88, [%rd59];
	mad.lo.s32 	%r89, %r99, %r30, %r2;
	mul.wide.s32 	%rd60, %r89, 4;
	add.s64 	%rd61, %rd1, %rd60;
	ld.global.u32 	%r90, [%rd61];
	mad.lo.s32 	%r104, %r90, %r88, %r104;
$L__BB0_12:
	ld.param.u64 	%rd65, [_Z12matrix_multiPiS_S_i_param_2];
	add.s32 	%r91, %r3, %r2;
	cvta.to.global.u64 	%rd62, %rd65;
	mul.wide.s32 	%rd63, %r91, 4;
	add.s64 	%rd64, %rd62, %rd63;
	st.global.u32 	[%rd64], %r104;
$L__BB0_13:
	ret;

}


// ===== COMPILED SASS (sm_100) =====

	.target	sm_100

	.elftype	@"ET_EXEC"


//--------------------- .note.nv.tkinfo           --------------------------
	.section	.note.nv.tkinfo,"",@"SHT_NOTE"
	.sectionflags	@"SHF_NOTE_NV_TKINFO"
	.tkinfo
        /*0018*/ 	.word	0x00000002
        /*0030*/ 	.string	""
        /*0030*/ 	.string	"ptxas"
        /*0030*/ 	.string	"Cuda compilation tools, release 13.0, V13.0.88"
        /*0030*/ 	.string	"Build cuda_13.0.r13.0/compiler.36424714_0"
        /*0030*/ 	.string	"-arch sm_100 -m 64 "



//--------------------- .note.nv.cuinfo           --------------------------
	.section	.note.nv.cuinfo,"",@"SHT_NOTE"
	.sectionflags	@"SHF_NOTE_NV_CUINFO"
        /*0018*/ 	.short	0x0002
        /*001a*/ 	.short	0x0064
        /*001c*/ 	.short	0x0082
	.zero		2


//--------------------- .nv.info                  --------------------------
	.section	.nv.info,"",@"SHT_CUDA_INFO"
	.align	4


	//----- nvinfo : EIATTR_REGCOUNT
	.align		4
        /*0000*/ 	.byte	0x04, 0x2f
        /*0002*/ 	.short	(.L_1 - .L_0)
	.align		4
.L_0:
        /*0004*/ 	.word	index@(_Z12matrix_multiPiS_S_i)
        /*0008*/ 	.word	0x0000001e


	//----- nvinfo : EIATTR_FRAME_SIZE
	.align		4
.L_1:
        /*000c*/ 	.byte	0x04, 0x11
        /*000e*/ 	.short	(.L_3 - .L_2)
	.align		4
.L_2:
        /*0010*/ 	.word	index@(_Z12matrix_multiPiS_S_i)
        /*0014*/ 	.word	0x00000000


	//----- nvinfo : EIATTR_MIN_STACK_SIZE
	.align		4
.L_3:
        /*0018*/ 	.byte	0x04, 0x12
        /*001a*/ 	.short	(.L_5 - .L_4)
	.align		4
.L_4:
        /*001c*/ 	.word	index@(_Z12matrix_multiPiS_S_i)
        /*0020*/ 	.word	0x00000000
.L_5:


//--------------------- .nv.compat                --------------------------
	.section	.nv.compat,"",@"SHT_CUDA_COMPAT_INFO"
	.align	4
        /*0000*/ 	.byte	0x02, 0x09, 0x00, 0x00, 0x02, 0x02, 0x01, 0x00, 0x02, 0x05, 0x05, 0x00, 0x03, 0x07, 0x01, 0x01
        /*0010*/ 	.byte	0x02, 0x03, 0x00, 0x00, 0x02, 0x06, 0x01, 0x00, 0x04, 0x0b, 0x08, 0x00, 0x09, 0x00, 0x00, 0x00
        /*0020*/ 	.byte	0x00, 0x00, 0x00, 0x00


//--------------------- .nv.info._Z12matrix_multiPiS_S_i --------------------------
	.section	.nv.info._Z12matrix_multiPiS_S_i,"",@"SHT_CUDA_INFO"
	.sectionflags	@""
	.align	4


	//----- nvinfo : EIATTR_CUDA_API_VERSION
	.align		4
        /*0000*/ 	.byte	0x04, 0x37
        /*0002*/ 	.short	(.L_7 - .L_6)
.L_6:
        /*0004*/ 	.word	0x00000082


	//----- nvinfo : EIATTR_KPARAM_INFO
	.align		4
.L_7:
        /*0008*/ 	.byte	0x04, 0x17
        /*000a*/ 	.short	(.L_9 - .L_8)
.L_8:
        /*000c*/ 	.word	0x00000000
        /*0010*/ 	.short	0x0003
        /*0012*/ 	.short	0x0018
        /*0014*/ 	.byte	0x00, 0xf0, 0x11, 0x00


	//----- nvinfo : EIATTR_KPARAM_INFO
	.align		4
.L_9:
        /*0018*/ 	.byte	0x04, 0x17
        /*001a*/ 	.short	(.L_11 - .L_10)
.L_10:
        /*001c*/ 	.word	0x00000000
        /*0020*/ 	.short	0x0002
        /*0022*/ 	.short	0x0010
        /*0024*/ 	.byte	0x00, 0xf5, 0x21, 0x00


	//----- nvinfo : EIATTR_KPARAM_INFO
	.align		4
.L_11:
        /*0028*/ 	.byte	0x04, 0x17
        /*002a*/ 	.short	(.L_13 - .L_12)
.L_12:
        /*002c*/ 	.word	0x00000000
        /*0030*/ 	.short	0x0001
        /*0032*/ 	.short	0x0008
        /*0034*/ 	.byte	0x00, 0xf5, 0x21, 0x00


	//----- nvinfo : EIATTR_KPARAM_INFO
	.align		4
.L_13:
        /*0038*/ 	.byte	0x04, 0x17
        /*003a*/ 	.short	(.L_15 - .L_14)
.L_14:
        /*003c*/ 	.word	0x00000000
        /*0040*/ 	.short	0x0000
        /*0042*/ 	.short	0x0000
        /*0044*/ 	.byte	0x00, 0xf5, 0x21, 0x00


	//----- nvinfo : EIATTR_SPARSE_MMA_MASK
	.align		4
.L_15:
        /*0048*/ 	.byte	0x03, 0x50
        /*004a*/ 	.short	0x0000


	//----- nvinfo : EIATTR_MAXREG_COUNT
	.align		4
        /*004c*/ 	.byte	0x03, 0x1b
        /*004e*/ 	.short	0x00ff


	//----- nvinfo : EIATTR_MERCURY_ISA_VERSION
	.align		4
        /*0050*/ 	.byte	0x03, 0x5f
        /*0052*/ 	.short	0x0101


	//----- nvinfo : EIATTR_VRC_CTA_INIT_COUNT
	.align		4
        /*0054*/ 	.byte	0x02, 0x4a
	.zero		1
	.zero		1


	//----- nvinfo : EIATTR_EXIT_INSTR_OFFSETS
	.align		4
        /*0058*/ 	.byte	0x04, 0x1c
        /*005a*/ 	.short	(.L_17 - .L_16)


	//   ....[0]....
.L_16:
        /*005c*/ 	.word	0x000000c0


	//   ....[1]....
        /*0060*/ 	.word	0x00000a90


	//----- nvinfo : EIATTR_CBANK_PARAM_SIZE
	.align		4
.L_17:
        /*0064*/ 	.byte	0x03, 0x19
        /*0066*/ 	.short	0x001c


	//----- nvinfo : EIATTR_PARAM_CBANK
	.align		4
        /*0068*/ 	.byte	0x04, 0x0a
        /*006a*/ 	.short	(.L_19 - .L_18)
	.align		4
.L_18:
        /*006c*/ 	.word	index@(.nv.constant0._Z12matrix_multiPiS_S_i)
        /*0070*/ 	.short	0x0380
        /*0072*/ 	.short	0x001c


	//----- nvinfo : EIATTR_SW_WAR
	.align		4
.L_19:
        /*0074*/ 	.byte	0x04, 0x36
        /*0076*/ 	.short	(.L_21 - .L_20)
.L_20:
        /*0078*/ 	.word	0x00000008
.L_21:


//--------------------- .nv.callgraph             --------------------------
	.section	.nv.callgraph,"",@"SHT_CUDA_CALLGRAPH"
	.align	4
	.sectionentsize	8
	.align		4
        /*0000*/ 	.word	0x00000000
	.align		4
        /*0004*/ 	.word	0xffffffff
	.align		4
        /*0008*/ 	.word	0x00000000
	.align		4
        /*000c*/ 	.word	0xfffffffe
	.align		4
        /*0010*/ 	.word	0x00000000
	.align		4
        /*0014*/ 	.word	0xfffffffd
	.align		4
        /*0018*/ 	.word	0x00000000
	.align		4
        /*001c*/ 	.word	0xfffffffc


//--------------------- .text._Z12matrix_multiPiS_S_i --------------------------
	.section	.text._Z12matrix_multiPiS_S_i,"ax",@progbits
	.align	128
        .global         _Z12matrix_multiPiS_S_i
        .type           _Z12matrix_multiPiS_S_i,@function
        .size           _Z12matrix_multiPiS_S_i,(.L_x_5 - _Z12matrix_multiPiS_S_i)
        .other          _Z12matrix_multiPiS_S_i,@"STO_CUDA_ENTRY STV_DEFAULT"
_Z12matrix_multiPiS_S_i:
.text._Z12matrix_multiPiS_S_i:
[----:B------:R-:W-:Y:S01]  /*0000*/  LDC R1, c[0x0][0x37c] ;  /* 0x0000df00ff017b82 */ /* 0x000fe20000000800 */
[----:B------:R-:W0:Y:S01]  /*0010*/  S2R R13, SR_CTAID.Y ;  /* 0x00000000000d7919 */ /* 0x000e220000002600 */
[----:B------:R-:W0:Y:S01]  /*0020*/  LDCU UR4, c[0x0][0x364] ;  /* 0x00006c80ff0477ac */ /* 0x000e220008000800 */
[----:B------:R-:W0:Y:S01]  /*0030*/  S2R R0, SR_TID.Y ;  /* 0x0000000000007919 */ /* 0x000e220000002200 */
[----:B------:R-:W1:Y:S01]  /*0040*/  LDCU UR5, c[0x0][0x360] ;  /* 0x00006c00ff0577ac */ /* 0x000e620008000800 */
[----:B------:R-:W1:Y:S01]  /*0050*/  S2R R2, SR_CTAID.X ;  /* 0x0000000000027919 */ /* 0x000e620000002500 */
[----:B------:R-:W2:Y:S01]  /*0060*/  LDCU UR20, c[0x0][0x398] ;  /* 0x00007300ff1477ac */ /* 0x000ea20008000800 */
[----:B------:R-:W1:Y:S01]  /*0070*/  S2R R3, SR_TID.X ;  /* 0x0000000000037919 */ /* 0x000e620000002100 */
[----:B0-----:R-:W-:Y:S02]  /*0080*/  IMAD R13, R13, UR4, R0 ;  /* 0x000000040d0d7c24 */ /* 0x001fe4000f8e0200 */
[----:B-1----:R-:W-:-:S05]  /*0090*/  IMAD R0, R2, UR5, R3 ;  /* 0x0000000502007c24 */ /* 0x002fca000f8e0203 */
[----:B------:R-:W-:-:S04]  /*00a0*/  VIMNMX R2, PT, PT, R13, R0, !PT ;  /* 0x000000000d027248 */ /* 0x000fc80007fe0100 */
[----:B--2---:R-:W-:-:S13]  /*00b0*/  ISETP.GE.AND P0, PT, R2, UR20, PT ;  /* 0x0000001402007c0c */ /* 0x004fda000bf06270 */
[----:B------:R-:W-:Y:S05]  /*00c0*/  @P0 EXIT ;  /* 0x000000000000094d */ /* 0x000fea0003800000 */
[----:B------:R-:W-:Y:S01]  /*00d0*/  UISETP.GE.U32.AND UP0, UPT, UR20, 0x8, UPT ;  /* 0x000000081400788c */ /* 0x000fe2000bf06070 */
[----:B------:R-:W-:Y:S02]  /*00e0*/  HFMA2 R12, -RZ, RZ, 0, 0 ;  /* 0x00000000ff0c7431 */ /* 0x000fe400000001ff */
[----:B------:R-:W-:Y:S01]  /*00f0*/  IMAD R13, R13, UR20, RZ ;  /* 0x000000140d0d7c24 */ /* 0x000fe2000f8e02ff */
[----:B------:R-:W-:Y:S01]  /*0100*/  UMOV UR4, URZ ;  /* 0x000000ff00047c82 */ /* 0x000fe20008000000 */
[----:B------:R-:W0:Y:S04]  /*0110*/  LDCU.64 UR18, c[0x0][0x358] ;  /* 0x00006b00ff1277ac */ /* 0x000e280008000a00 */
[----:B------:R-:W-:Y:S05]  /*0120*/  BRA.U !UP0, `(.L_x_0) ;  /* 0x0000000508047547 */ /* 0x000fea000b800000 */
[----:B------:R-:W1:Y:S01]  /*0130*/  LDCU.128 UR24, c[0x0][0x380] ;  /* 0x00007000ff1877ac */ /* 0x000e620008000c00 */
[----:B------:R-:W-:Y:S02]  /*0140*/  MOV R12, RZ ;  /* 0x000000ff000c7202 */ /* 0x000fe40000000f00 */
[----:B------:R-:W-:Y:S01]  /*0150*/  MOV R14, R0 ;  /* 0x00000000000e7202 */ /* 0x000fe20000000f00 */
[----:B------:R-:W-:-:S04]  /*0160*/  ULOP3.LUT UR4, UR20, 0x7ffffff8, URZ, 0xc0, !UPT ;  /* 0x7ffffff814047892 */ /* 0x000fc8000f8ec0ff */
[----:B------:R-:W-:Y:S01]  /*0170*/  UIADD3 UR5, UPT, UPT, -UR4, URZ, URZ ;  /* 0x000000ff04057290 */ /* 0x000fe2000fffe1ff */
[----:B-1----:R-:W-:Y:S01]  /*0180*/  MOV R2, UR24 ;  /* 0x0000001800027c02 */ /* 0x002fe20008000f00 */
[----:B------:R-:W-:Y:S01]  /*0190*/  UIMAD.WIDE UR6, UR20, 0x8, UR26 ;  /* 0x00000008140678a5 */ /* 0x000fe2000f8e021a */
[----:B------:R-:W-:Y:S01]  /*01a0*/  MOV R3, UR25 ;  /* 0x0000001900037c02 */ /* 0x000fe20008000f00 */
[----:B------:R-:W-:Y:S02]  /*01b0*/  UIMAD.WIDE UR8, UR20, 0xc, UR26 ;  /* 0x0000000c140878a5 */ /* 0x000fe4000f8e021a */
[----:B------:R-:W-:Y:S01]  /*01c0*/  UIMAD.WIDE UR10, UR20, 0x10, UR26 ;  /* 0x00000010140a78a5 */ /* 0x000fe2000f8e021a */
[----:B------:R-:W-:Y:S01]  /*01d0*/  IMAD.WIDE.U32 R2, R13, 0x4, R2 ;  /* 0x000000040d027825 */ /* 0x000fe200078e0002 */
[----:B------:R-:W-:Y:S02]  /*01e0*/  UIMAD.WIDE UR12, UR20, 0x14, UR26 ;  /* 0x00000014140c78a5 */ /* 0x000fe4000f8e021a */
[----:B------:R-:W-:Y:S01]  /*01f0*/  UIMAD.WIDE UR14, UR20, 0x18, UR26 ;  /* 0x00000018140e78a5 */ /* 0x000fe2000f8e021a */
[----:B------:R-:W-:Y:S01]  /*0200*/  IADD3 R2, P0, PT, R2, 0x10, RZ ;  /* 0x0000001002027810 */ /* 0x000fe20007f1e0ff */
[----:B------:R-:W-:-:S03]  /*0210*/  UIMAD.WIDE UR16, UR20, 0x1c, UR26 ;  /* 0x0000001c141078a5 */ /* 0x000fc6000f8e021a */
[----:B------:R-:W-:-:S09]  /*0220*/  IADD3.X R3, PT, PT, RZ, R3, RZ, P0, !PT ;  /* 0x00000003ff037210 */ /* 0x000fd200007fe4ff */
.L_x_1:
[----:B------:R-:W-:Y:S01]  /*0230*/  UIMAD.WIDE UR22, UR20, 0x4, UR26 ;  /* 0x00000004141678a5 */ /* 0x000fe2000f8e021a */
[----:B------:R-:W-:Y:S02]  /*0240*/  IMAD.MOV.U32 R23, RZ, RZ, 0x4 ;  /* 0x00000004ff177424 */ /* 0x000fe400078e00ff */
[----:B------:R-:W-:Y:S01]  /*0250*/  HFMA2 R11, -RZ, RZ, 0, 2.384185791015625e-07 ;  /* 0x00000004ff0b7431 */ /* 0x000fe200000001ff */
[----:B------:R-:W-:Y:S01]  /*0260*/  MOV R25, 0x4 ;  /* 0x0000000400197802 */ /* 0x000fe20000000f00 */
[----:B0-----:R-:W2:Y:S01]  /*0270*/  LDG.E R21, desc[UR18][R2.64+-0x10] ;  /* 0xfffff01202157981 */ /* 0x001ea2000c1e1900 */
[C---:B------:R-:W-:Y:S01]  /*0280*/  IMAD.WIDE R22, R14.reuse, R23, UR26 ;  /* 0x0000001a0e167e25 */ /* 0x040fe2000f8e0217 */
[----:B------:R-:W-:Y:S02]  /*0290*/  MOV R8, UR22 ;  /* 0x0000001600087c02 */ /* 0x000fe40008000f00 */
[----:B------:R-:W-:Y:S01]  /*02a0*/  MOV R9, UR23 ;  /* 0x0000001700097c02 */ /* 0x000fe20008000f00 */
[----:B------:R-:W3:Y:S02]  /*02b0*/  LDG.E R19, desc[UR18][R2.64+-0xc] ;  /* 0xfffff41202137981 */ /* 0x000ee4000c1e1900 */
[----:B------:R-:W-:-:S02]  /*02c0*/  IMAD.WIDE R8, R14, 0x4, R8 ;  /* 0x000000040e087825 */ /* 0x000fc400078e0208 */
[----:B------:R-:W2:Y:S01]  /*02d0*/  LDG.E R22, desc[UR18][R22.64] ;  /* 0x0000001216167981 */ /* 0x000ea2000c1e1900 */
[----:B------:R-:W-:Y:S01]  /*02e0*/  MOV R5, 0x4 ;  /* 0x0000000400057802 */ /* 0x000fe20000000f00 */
[C---:B------:R-:W-:Y:S02]  /*02f0*/  IMAD.WIDE R24, R14.reuse, R25, UR6 ;  /* 0x000000060e187e25 */ /* 0x040fe4000f8e0219 */
[----:B------:R0:W3:Y:S02]  /*0300*/  LDG.E R20, desc[UR18][R8.64] ;  /* 0x0000001208147981 */ /* 0x0000e4000c1e1900 */
[----:B------:R-:W-:Y:S02]  /*0310*/  IMAD.WIDE R10, R14, R11, UR8 ;  /* 0x000000080e0a7e25 */ /* 0x000fe4000f8e020b */
[----:B------:R-:W4:Y:S04]  /*0320*/  LDG.E R18, desc[UR18][R24.64] ;  /* 0x0000001218127981 */ /* 0x000f28000c1e1900 */
[----:B------:R-:W4:Y:S01]  /*0330*/  LDG.E R17, desc[UR18][R2.64+-0x8] ;  /* 0xfffff81202117981 */ /* 0x000f22000c1e1900 */
[----:B0-----:R-:W-:-:S02]  /*0340*/  HFMA2 R9, -RZ, RZ, 0, 2.384185791015625e-07 ;  /* 0x00000004ff097431 */ /* 0x001fc400000001ff */
[----:B------:R-:W-:Y:S01]  /*0350*/  IMAD.MOV.U32 R7, RZ, RZ, 0x4 ;  /* 0x00000004ff077424 */ /* 0x000fe200078e00ff */
[----:B------:R0:W5:Y:S01]  /*0360*/  LDG.E R16, desc[UR18][R10.64] ;  /* 0x000000120a107981 */ /* 0x000162000c1e1900 */
[----:B------:R-:W-:-:S03]  /*0370*/  IMAD.WIDE R4, R14, R5, UR10 ;  /* 0x0000000a0e047e25 */ /* 0x000fc6000f8e0205 */
[----:B------:R-:W5:Y:S01]  /*0380*/  LDG.E R15, desc[UR18][R2.64+-0x4] ;  /* 0xfffffc12020f7981 */ /* 0x000f62000c1e1900 */
[C---:B------:R-:W-:Y:S01]  /*0390*/  IMAD.WIDE R6, R14.reuse, R7, UR12 ;  /* 0x0000000c0e067e25 */ /* 0x040fe2000f8e0207 */
[----:B------:R-:W-:Y:S02]  /*03a0*/  MOV R27, 0x4 ;  /* 0x00000004001b7802 */ /* 0x000fe40000000f00 */
[----:B------:R1:W5:Y:S01]  /*03b0*/  LDG.E R4, desc[UR18][R4.64] ;  /* 0x0000001204047981 */ /* 0x000362000c1e1900 */
[----:B------:R-:W-:-:S03]  /*03c0*/  IMAD.WIDE R8, R14, R9, UR14 ;  /* 0x0000000e0e087e25 */ /* 0x000fc6000f8e0209 */
[----:B------:R-:W5:Y:S01]  /*03d0*/  LDG.E R23, desc[UR18][R2.64] ;  /* 0x0000001202177981 */ /* 0x000f62000c1e1900 */
[----:B0-----:R-:W-:-:S03]  /*03e0*/  IMAD.WIDE R10, R14, R27, UR16 ;  /* 0x000000100e0a7e25 */ /* 0x001fc6000f8e021b */
[----:B------:R-:W5:Y:S04]  /*03f0*/  LDG.E R7, desc[UR18][R6.64] ;  /* 0x0000001206077981 */ /* 0x000f68000c1e1900 */
[----:B------:R-:W5:Y:S04]  /*0400*/  LDG.E R24, desc[UR18][R2.64+0x4] ;  /* 0x0000041202187981 */ /* 0x000f68000c1e1900 */
[----:B------:R-:W5:Y:S04]  /*0410*/  LDG.E R8, desc[UR18][R8.64] ;  /* 0x0000001208087981 */ /* 0x000f68000c1e1900 */
[----:B------:R-:W5:Y:S04]  /*0420*/  LDG.E R25, desc[UR18][R2.64+0x8] ;  /* 0x0000081202197981 */ /* 0x000f68000c1e1900 */
[----:B------:R-:W5:Y:S04]  /*0430*/  LDG.E R10, desc[UR18][R10.64] ;  /* 0x000000120a0a7981 */ /* 0x000f68000c1e1900 */
[----:B------:R0:W5:Y:S01]  /*0440*/  LDG.E R27, desc[UR18][R2.64+0xc] ;  /* 0x00000c12021b7981 */ /* 0x000162000c1e1900 */
[----:B------:R-:W-:-:S04]  /*0450*/  UIADD3 UR5, UPT, UPT, UR5, 0x8, URZ ;  /* 0x0000000805057890 */ /* 0x000fc8000fffe0ff */
[----:B------:R-:W-:Y:S01]  /*0460*/  UISETP.NE.AND UP0, UPT, UR5, URZ, UPT ;  /* 0x000000ff0500728c */ /* 0x000fe2000bf05270 */
[----:B-1----:R-:W-:Y:S02]  /*0470*/  MOV R5, UR20 ;  /* 0x0000001400057c02 */ /* 0x002fe40008000f00 */
[----:B0-----:R-:W-:Y:S02]  /*0480*/  IADD3 R2, P0, PT, R2, 0x20, RZ ;  /* 0x0000002002027810 */ /* 0x001fe40007f1e0ff */
[----:B------:R-:W-:Y:S02]  /*0490*/  LEA R14, R5, R14, 0x3 ;  /* 0x0000000e050e7211 */ /* 0x000fe400078e18ff */
[----:B------:R-:W-:Y:S01]  /*04a0*/  IADD3.X R3, PT, PT, RZ, R3, RZ, P0, !PT ;  /* 0x00000003ff037210 */ /* 0x000fe200007fe4ff */
[----:B--2---:R-:W-:-:S04]  /*04b0*/  IMAD R21, R21, R22, R12 ;  /* 0x0000001615157224 */ /* 0x004fc800078e020c */
[----:B---3--:R-:W-:-:S04]  /*04c0*/  IMAD R19, R19, R20, R21 ;  /* 0x0000001413137224 */ /* 0x008fc800078e0215 */
[----:B----4-:R-:W-:-:S04]  /*04d0*/  IMAD R17, R17, R18, R19 ;  /* 0x0000001211117224 */ /* 0x010fc800078e0213 */
[----:B-----5:R-:W-:-:S04]  /*04e0*/  IMAD R15, R15, R16, R17 ;  /* 0x000000100f0f7224 */ /* 0x020fc800078e0211 */
[----:B------:R-:W-:-:S04]  /*04f0*/  IMAD R4, R23, R4, R15 ;  /* 0x0000000417047224 */ /* 0x000fc800078e020f */
[----:B------:R-:W-:-:S04]  /*0500*/  IMAD R4, R24, R7, R4 ;  /* 0x0000000718047224 */ /* 0x000fc800078e0204 */
[----:B------:R-:W-:-:S04]  /*0510*/  IMAD R4, R25, R8, R4 ;  /* 0x0000000819047224 */ /* 0x000fc800078e0204 */
[----:B------:R-:W-:Y:S01]  /*0520*/  IMAD R12, R27, R10, R4 ;  /* 0x0000000a1b0c7224 */ /* 0x000fe200078e0204 */
[----:B------:R-:W-:Y:S06]  /*0530*/  BRA.U UP0, `(.L_x_1) ;  /* 0xfffffffd003c7547 */ /* 0x000fec000b83ffff */
.L_x_0:
[----:B------:R-:W-:-:S04]  /*0540*/  ULOP3.LUT UR6, UR20, 0x7, URZ, 0xc0, !UPT ;  /* 0x0000000714067892 */ /* 0x000fc8000f8ec0ff */
[----:B------:R-:W-:-:S09]  /*0550*/  UISETP.NE.AND UP0, UPT, UR6, URZ, UPT ;  /* 0x000000ff0600728c */ /* 0x000fd2000bf05270 */
[----:B------:R-:W-:Y:S05]  /*0560*/  BRA.U !UP0, `(.L_x_2) ;  /* 0x0000000508387547 */ /* 0x000fea000b800000 */
[----:B------:R-:W-:Y:S02]  /*0570*/  UISETP.GE.U32.AND UP0, UPT, UR6, 0x4, UPT ;  /* 0x000000040600788c */ /* 0x000fe4000bf06070 */
[----:B------:R-:W-:-:S04]  /*0580*/  ULOP3.LUT UR5, UR20, 0x3, URZ, 0xc0, !UPT ;  /* 0x0000000314057892 */ /* 0x000fc8000f8ec0ff */
[----:B------:R-:W-:-:S03]  /*0590*/  UISETP.NE.AND UP1, UPT, UR5, URZ, UPT ;  /* 0x000000ff0500728c */ /* 0x000fc6000bf25270 */
[----:B------:R-:W-:Y:S08]  /*05a0*/  BRA.U !UP0, `(.L_x_3) ;  /* 0x00000001087c7547 */ /* 0x000ff0000b800000 */
[----:B------:R-:W1:Y:S01]  /*05b0*/  LDC.64 R6, c[0x0][0x388] ;  /* 0x0000e200ff067b82 */ /* 0x000e620000000a00 */
[----:B------:R-:W2:Y:S01]  /*05c0*/  LDCU.64 UR6, c[0x0][0x380] ;  /* 0x00007000ff0677ac */ /* 0x000ea20008000a00 */
[----:B------:R-:W-:Y:S01]  /*05d0*/  IMAD.U32 R9, RZ, RZ, UR4 ;  /* 0x00000004ff097e24 */ /* 0x000fe2000f8e00ff */
[C---:B------:R-:W-:Y:S02]  /*05e0*/  IADD3 R3, PT, PT, R13.reuse, UR4, RZ ;  /* 0x000000040d037c10 */ /* 0x040fe4000fffe0ff */
[----:B------:R-:W-:Y:S01]  /*05f0*/  IADD3 R10, P0, PT, R13, UR4, RZ ;  /* 0x000000040d0a7c10 */ /* 0x000fe2000ff1e0ff */
[----:B------:R-:W-:Y:S01]  /*0600*/  IMAD R9, R9, UR20, R0 ;  /* 0x0000001409097c24 */ /* 0x000fe2000f8e0200 */
[----:B------:R-:W-:Y:S01]  /*0610*/  MOV R11, UR20 ;  /* 0x00000014000b7c02 */ /* 0x000fe20008000f00 */
[----:B------:R-:W3:Y:S01]  /*0620*/  LDC.64 R4, c[0x0][0x380] ;  /* 0x0000e000ff047b82 */ /* 0x000ee20000000a00 */
[----:B------:R-:W-:Y:S01]  /*0630*/  MOV R15, UR20 ;  /* 0x00000014000f7c02 */ /* 0x000fe20008000f00 */
[----:B-1----:R-:W-:Y:S01]  /*0640*/  IMAD.WIDE R6, R9, 0x4, R6 ;  /* 0x0000000409067825 */ /* 0x002fe200078e0206 */
[----:B------:R-:W-:-:S05]  /*0650*/  MOV R9, UR20 ;  /* 0x0000001400097c02 */ /* 0x000fca0008000f00 */
[----:B------:R-:W-:Y:S02]  /*0660*/  IMAD.WIDE R8, R9, 0x4, R6 ;  /* 0x0000000409087825 */ /* 0x000fe400078e0206 */
[----:B0-----:R-:W4:Y:S02]  /*0670*/  LDG.E R6, desc[UR18][R6.64] ;  /* 0x0000001206067981 */ /* 0x001f24000c1e1900 */
[----:B---3--:R-:W-:Y:S01]  /*0680*/  IMAD.WIDE.U32 R4, R3, 0x4, R4 ;  /* 0x0000000403047825 */ /* 0x008fe200078e0004 */
[----:B------:R-:W-:Y:S01]  /*0690*/  IADD3.X R3, PT, PT, RZ, RZ, RZ, P0, !PT ;  /* 0x000000ffff037210 */ /* 0x000fe200007fe4ff */
[----:B------:R-:W3:Y:S01]  /*06a0*/  LDG.E R17, desc[UR18][R8.64] ;  /* 0x0000001208117981 */ /* 0x000ee2000c1e1900 */
[----:B--2---:R-:W-:-:S03]  /*06b0*/  LEA R2, P0, R10, UR6, 0x2 ;  /* 0x000000060a027c11 */ /* 0x004fc6000f8010ff */
[----:B------:R-:W4:Y:S01]  /*06c0*/  LDG.E R5, desc[UR18][R4.64] ;  /* 0x0000001204057981 */ /* 0x000f22000c1e1900 */
[----:B------:R-:W-:Y:S01]  /*06d0*/  LEA.HI.X R3, R10, UR7, R3, 0x2, P0 ;  /* 0x000000070a037c11 */ /* 0x000fe200080f1403 */
[----:B------:R-:W-:-:S04]  /*06e0*/  IMAD.WIDE R10, R11, 0x4, R8 ;  /* 0x000000040b0a7825 */ /* 0x000fc800078e0208 */
[----:B------:R-:W3:Y:S01]  /*06f0*/  LDG.E R16, desc[UR18][R2.64+0x4] ;  /* 0x0000041202107981 */ /* 0x000ee2000c1e1900 */
[----:B------:R-:W-:-:S03]  /*0700*/  IMAD.WIDE R14, R15, 0x4, R10 ;  /* 0x000000040f0e7825 */ /* 0x000fc600078e020a */
[----:B------:R-:W2:Y:S04]  /*0710*/  LDG.E R19, desc[UR18][R10.64] ;  /* 0x000000120a137981 */ /* 0x000ea8000c1e1900 */
[----:B------:R-:W2:Y:S04]  /*0720*/  LDG.E R18, desc[UR18][R2.64+0x8] ;  /* 0x0000081202127981 */ /* 0x000ea8000c1e1900 */
[----:B------:R-:W5:Y:S04]  /*0730*/  LDG.E R20, desc[UR18][R2.64+0xc] ;  /* 0x00000c1202147981 */ /* 0x000f68000c1e1900 */
[----:B------:R-:W5:Y:S01]  /*0740*/  LDG.E R14, desc[UR18][R14.64] ;  /* 0x000000120e0e7981 */ /* 0x000f62000c1e1900 */
[----:B------:R-:W-:Y:S01]  /*0750*/  UIADD3 UR4, UPT, UPT, UR4, 0x4, URZ ;  /* 0x0000000404047890 */ /* 0x000fe2000fffe0ff */
[----:B----4-:R-:W-:-:S04]  /*0760*/  IMAD R5, R5, R6, R12 ;  /* 0x0000000605057224 */ /* 0x010fc800078e020c */
[----:B---3--:R-:W-:-:S04]  /*0770*/  IMAD R5, R16, R17, R5 ;  /* 0x0000001110057224 */ /* 0x008fc800078e0205 */
[----:B--2---:R-:W-:-:S04]  /*0780*/  IMAD R5, R18, R19, R5 ;  /* 0x0000001312057224 */ /* 0x004fc800078e0205 */
[----:B-----5:R-:W-:-:S07]  /*0790*/  IMAD R12, R20, R14, R5 ;  /* 0x0000000e140c7224 */ /* 0x020fce00078e0205 */
.L_x_3:
[----:B------:R-:W-:Y:S05]  /*07a0*/  BRA.U !UP1, `(.L_x_2) ;  /* 0x0000000109a87547 */ /* 0x000fea000b800000 */
[----:B------:R-:W-:Y:S01]  /*07b0*/  UISETP.NE.AND UP0, UPT, UR5, 0x1, UPT ;  /* 0x000000010500788c */ /* 0x000fe2000bf05270 */
[----:B------:R-:W-:Y:S01]  /*07c0*/  MOV R7, UR4 ;  /* 0x0000000400077c02 */ /* 0x000fe20008000f00 */
[----:B------:R-:W-:Y:S02]  /*07d0*/  ULOP3.LUT UR5, UR20, 0x1, URZ, 0xc0, !UPT ;  /* 0x0000000114057892 */ /* 0x000fe4000f8ec0ff */
[----:B------:R-:W-:Y:S02]  /*07e0*/  MOV R15, UR20 ;  /* 0x00000014000f7c02 */ /* 0x000fe40008000f00 */
[----:B------:R-:W-:Y:S01]  /*07f0*/  UISETP.NE.U32.AND UP1, UPT, UR5, 0x1, UPT ;  /* 0x000000010500788c */ /* 0x000fe2000bf25070 */
[----:B------:R-:W-:-:S04]  /*0800*/  PLOP3.LUT P1, PT, PT, PT, UP0, 0x80, 0x8 ;  /* 0x000000000008781c */ /* 0x000fc80003f2f008 */
[----:B------:R-:W1:Y:S01]  /*0810*/  @UP0 LDCU.128 UR8, c[0x0][0x380] ;  /* 0x00007000ff0807ac */ /* 0x000e620008000c00 */
[----:B------:R-:W-:Y:S01]  /*0820*/  PLOP3.LUT P0, PT, PT, PT, UP1, 0x80, 0x8 ;  /* 0x000000000008781c */ /* 0x000fe20003f0f018 */
[----:B------:R-:W2:Y:S04]  /*0830*/  @UP0 LDCU.64 UR6, c[0x0][0x380] ;  /* 0x00007000ff0607ac */ /* 0x000ea80008000a00 */
[----:B------:R-:W3:Y:S03]  /*0840*/  @!UP1 LDCU.128 UR12, c[0x0][0x380] ;  /* 0x00007000ff0c97ac */ /* 0x000ee60008000c00 */
[C---:B------:R-:W-:Y:S02]  /*0850*/  @P1 IADD3 R3, PT, PT, R13.reuse, UR4, RZ ;  /* 0x000000040d031c10 */ /* 0x040fe4000fffe0ff */
[----:B------:R-:W-:Y:S01]  /*0860*/  @P1 IADD3 R6, P2, PT, R13, UR4, RZ ;  /* 0x000000040d061c10 */ /* 0x000fe2000ff5e0ff */
[----:B------:R-:W-:Y:S01]  /*0870*/  @UP0 UIADD3 UR4, UPT, UPT, UR4, 0x2, URZ ;  /* 0x0000000204040890 */ /* 0x000fe2000fffe0ff */
[----:B-1----:R-:W-:Y:S01]  /*0880*/  MOV R11, UR9 ;  /* 0x00000009000b7c02 */ /* 0x002fe20008000f00 */
[----:B------:R-:W-:Y:S01]  /*0890*/  IMAD.U32 R10, RZ, RZ, UR8 ;  /* 0x00000008ff0a7e24 */ /* 0x000fe2000f8e00ff */
[----:B------:R-:W-:-:S02]  /*08a0*/  MOV R4, UR10 ;  /* 0x0000000a00047c02 */ /* 0x000fc40008000f00 */
[----:B------:R-:W-:Y:S01]  /*08b0*/  MOV R5, UR11 ;  /* 0x0000000b00057c02 */ /* 0x000fe20008000f00 */
[----:B------:R-:W-:-:S04]  /*08c0*/  @P1 IMAD.WIDE.U32 R10, R3, 0x4, R10 ;  /* 0x00000004030a1825 */ /* 0x000fc800078e000a */
[----:B------:R-:W-:Y:S01]  /*08d0*/  @P1 IMAD R3, R7, UR20, R0 ;  /* 0x0000001407031c24 */ /* 0x000fe2000f8e0200 */
[----:B------:R-:W-:Y:S01]  /*08e0*/  @P1 IADD3.X R7, PT, PT, RZ, RZ, RZ, P2, !PT ;  /* 0x000000ffff071210 */ /* 0x000fe200017fe4ff */
[----:B------:R-:W-:Y:S01]  /*08f0*/  IMAD.U32 R19, RZ, RZ, UR4 ;  /* 0x00000004ff137e24 */ /* 0x000fe2000f8e00ff */
[C---:B--2---:R-:W-:Y:S01]  /*0900*/  @P1 LEA R2, P2, R6.reuse, UR6, 0x2 ;  /* 0x0000000606021c11 */ /* 0x044fe2000f8410ff */
[----:B------:R-:W-:Y:S01]  /*0910*/  @P1 IMAD.WIDE R4, R3, 0x4, R4 ;  /* 0x0000000403041825 */ /* 0x000fe200078e0204 */
[----:B------:R-:W-:Y:S01]  /*0920*/  @!P0 IADD3 R17, PT, PT, R13, UR4, RZ ;  /* 0x000000040d118c10 */ /* 0x000fe2000fffe0ff */
[----:B0-----:R-:W2:Y:S01]  /*0930*/  @P1 LDG.E R11, desc[UR18][R10.64] ;  /* 0x000000120a0b1981 */ /* 0x001ea2000c1e1900 */
[----:B------:R-:W-:Y:S01]  /*0940*/  @P1 LEA.HI.X R3, R6, UR7, R7, 0x2, P2 ;  /* 0x0000000706031c11 */ /* 0x000fe200090f1407 */
[----:B------:R-:W-:Y:S01]  /*0950*/  @!P0 IMAD R19, R19, UR20, R0 ;  /* 0x0000001413138c24 */ /* 0x000fe2000f8e0200 */
[----:B---3--:R-:W-:Y:S01]  /*0960*/  MOV R6, UR12 ;  /* 0x0000000c00067c02 */ /* 0x008fe20008000f00 */
[----:B------:R-:W-:Y:S01]  /*0970*/  @P1 IMAD.WIDE R14, R15, 0x4, R4 ;  /* 0x000000040f0e1825 */ /* 0x000fe200078e0204 */
[----:B------:R-:W-:Y:S01]  /*0980*/  MOV R7, UR13 ;  /* 0x0000000d00077c02 */ /* 0x000fe20008000f00 */
[----:B------:R-:W2:Y:S01]  /*0990*/  @P1 LDG.E R4, desc[UR18][R4.64] ;  /* 0x0000001204041981 */ /* 0x000ea2000c1e1900 */
[----:B------:R-:W-:-:S02]  /*09a0*/  MOV R8, UR14 ;  /* 0x0000000e00087c02 */ /* 0x000fc40008000f00 */
[----:B------:R-:W-:Y:S01]  /*09b0*/  MOV R9, UR15 ;  /* 0x0000000f00097c02 */ /* 0x000fe20008000f00 */
[----:B------:R-:W-:Y:S01]  /*09c0*/  @!P0 IMAD.WIDE.U32 R6, R17, 0x4, R6 ;  /* 0x0000000411068825 */ /* 0x000fe200078e0006 */
[----:B------:R-:W3:Y:S03]  /*09d0*/  @P1 LDG.E R14, desc[UR18][R14.64] ;  /* 0x000000120e0e1981 */ /* 0x000ee6000c1e1900 */
[----:B------:R-:W-:Y:S01]  /*09e0*/  @!P0 IMAD.WIDE R8, R19, 0x4, R8 ;  /* 0x0000000413088825 */ /* 0x000fe200078e0208 */
[----:B------:R-:W3:Y:S04]  /*09f0*/  @P1 LDG.E R2, desc[UR18][R2.64+0x4] ;  /* 0x0000041202021981 */ /* 0x000ee8000c1e1900 */
[----:B------:R-:W4:Y:S04]  /*0a00*/  @!P0 LDG.E R7, desc[UR18][R6.64] ;  /* 0x0000001206078981 */ /* 0x000f28000c1e1900 */
[----:B------:R-:W4:Y:S01]  /*0a10*/  @!P0 LDG.E R8, desc[UR18][R8.64] ;  /* 0x0000001208088981 */ /* 0x000f22000c1e1900 */
[----:B--2---:R-:W-:-:S04]  /*0a20*/  @P1 IMAD R11, R11, R4, R12 ;  /* 0x000000040b0b1224 */ /* 0x004fc800078e020c */
[----:B---3--:R-:W-:-:S04]  /*0a30*/  @P1 IMAD R12, R2, R14, R11 ;  /* 0x0000000e020c1224 */ /* 0x008fc800078e020b */
[----:B----4-:R-:W-:-:S07]  /*0a40*/  @!P0 IMAD R12, R7, R8, R12 ;  /* 0x00000008070c8224 */ /* 0x010fce00078e020c */
.L_x_2:
[----:B------:R-:W1:Y:S01]  /*0a50*/  LDC.64 R2, c[0x0][0x390] ;  /* 0x0000e400ff027b82 */ /* 0x000e620000000a00 */
[----:B------:R-:W-:-:S05]  /*0a60*/  IADD3 R13, PT, PT, R0, R13, RZ ;  /* 0x0000000d000d7210 */ /* 0x000fca0007ffe0ff */
[----:B-1----:R-:W-:-:S05]  /*0a70*/  IMAD.WIDE R2, R13, 0x4, R2 ;  /* 0x000000040d027825 */ /* 0x002fca00078e0202 */
[----:B0-----:R-:W-:Y:S01]  /*0a80*/  STG.E desc[UR18][R2.64], R12 ;  /* 0x0000000c02007986 */ /* 0x001fe2000c101912 */
[----:B------:R-:W-:Y:S05]  /*0a90*/  EXIT ;  /* 0x000000000000794d */ /* 0x000fea0003800000 */
.L_x_4:
[----:B------:R-:W-:-:S00]  /*0aa0*/  BRA `(.L_x_4) ;  /* 0xfffffffc00fc7947 */ /* 0x000fc0000383ffff */
[----:B------:R-:W-:-:S00]  /*0ab0*/  NOP ;  /* 0x0000000000007918 */ /* 0x000fc00000000000 */
        /* <DEDUP_REMOVED lines=12> */
.L_x_5:


//--------------------- .nv.shared.reserved.0     --------------------------
	.section	.nv.shared.reserved.0,"aw",@nobits
	.weak		__nv_reservedSMEM_offset_0_alias
	.size		__nv_reservedSMEM_offset_0_alias, 0, 64
	.other		__nv_reservedSMEM_offset_0_alias,@"STO_CUDA_RESERVED_SHARED STV_DEFAULT"
__nv_reservedSMEM_offset_0_alias:
	.zero		0
	.zero		64


//--------------------- .nv.constant0._Z12matrix_multiPiS_S_i --------------------------
	.section	.nv.constant0._Z12matrix_multiPiS_S_i,"a",@progbits
	.sectionflags	@""
	.align	4
.nv.constant0._Z12matrix_multiPiS_S_i:
	.zero		924


//--------------------- SYMBOLS --------------------------

	.type		.nv.reservedSmem.offset0,@object
	.size		.nv.reservedSmem.offset0,0x4
